	.headerflags	@"EF_CUDA_TEXMODE_UNIFIED EF_CUDA_64BIT_ADDRESS EF_CUDA_ACCELERATORS EF_CUDA_SM90 EF_CUDA_VIRTUAL_SM(EF_CUDA_SM90)"
	.elftype	@"ET_EXEC"


//--------------------- .nv.info                  --------------------------
	.section	.nv.info,"",@"SHT_CUDA_INFO"
	.align	4


	//----- nvinfo : EIATTR_REGCOUNT
	.align		4
        /*0000*/ 	.byte	0x04, 0x2f
        /*0002*/ 	.short	(.L_1 - .L_0)
	.align		4
.L_0:
        /*0004*/ 	.word	index@(triton_poi_fused__safe_softmax_3)
        /*0008*/ 	.word	0x0000001a


	//----- nvinfo : EIATTR_MIN_STACK_SIZE
	.align		4
.L_1:
        /*000c*/ 	.byte	0x04, 0x12
        /*000e*/ 	.short	(.L_3 - .L_2)
	.align		4
.L_2:
        /*0010*/ 	.word	index@(triton_poi_fused__safe_softmax_3)
        /*0014*/ 	.word	0x00000000


	//----- nvinfo : EIATTR_FRAME_SIZE
	.align		4
.L_3:
        /*0018*/ 	.byte	0x04, 0x11
        /*001a*/ 	.short	(.L_5 - .L_4)
	.align		4
.L_4:
        /*001c*/ 	.word	index@(triton_poi_fused__safe_softmax_3)
        /*0020*/ 	.word	0x00000000


	//----- nvinfo : EIATTR_MIN_STACK_SIZE
	.align		4
.L_5:
        /*0024*/ 	.byte	0x04, 0x12
        /*0026*/ 	.short	(.L_7 - .L_6)
	.align		4
.L_6:
        /*0028*/ 	.word	index@(triton_poi_fused__safe_softmax_3)
        /*002c*/ 	.word	0x00000000
.L_7:


//--------------------- .nv.info.triton_poi_fused__safe_softmax_3 --------------------------
	.section	.nv.info.triton_poi_fused__safe_softmax_3,"",@"SHT_CUDA_INFO"
	.sectionflags	@""
	.align	4


	//----- nvinfo : EIATTR_CUDA_API_VERSION
	.align		4
        /*0000*/ 	.byte	0x04, 0x37
        /*0002*/ 	.short	(.L_9 - .L_8)
.L_8:
        /*0004*/ 	.word	0x0000007c


	//----- nvinfo : EIATTR_KPARAM_INFO
	.align		4
.L_9:
        /*0008*/ 	.byte	0x04, 0x17
        /*000a*/ 	.short	(.L_11 - .L_10)
.L_10:
        /*000c*/ 	.word	0x00000000
        /*0010*/ 	.short	0x0003
        /*0012*/ 	.short	0x0018
        /*0014*/ 	.byte	0x00, 0xf0, 0x11, 0x00


	//----- nvinfo : EIATTR_KPARAM_INFO
	.align		4
.L_11:
        /*0018*/ 	.byte	0x04, 0x17
        /*001a*/ 	.short	(.L_13 - .L_12)
.L_12:
        /*001c*/ 	.word	0x00000000
        /*0020*/ 	.short	0x0002
        /*0022*/ 	.short	0x0010
        /*0024*/ 	.byte	0x00, 0xf4, 0x21, 0x00


	//----- nvinfo : EIATTR_KPARAM_INFO
	.align		4
.L_13:
        /*0028*/ 	.byte	0x04, 0x17
        /*002a*/ 	.short	(.L_15 - .L_14)
.L_14:
        /*002c*/ 	.word	0x00000000
        /*0030*/ 	.short	0x0001
        /*0032*/ 	.short	0x0008
        /*0034*/ 	.byte	0x00, 0xf4, 0x21, 0x00


	//----- nvinfo : EIATTR_KPARAM_INFO
	.align		4
.L_15:
        /*0038*/ 	.byte	0x04, 0x17
        /*003a*/ 	.short	(.L_17 - .L_16)
.L_16:
        /*003c*/ 	.word	0x00000000
        /*0040*/ 	.short	0x0000
        /*0042*/ 	.short	0x0000
        /*0044*/ 	.byte	0x00, 0xf4, 0x21, 0x00


	//----- nvinfo : EIATTR_SPARSE_MMA_MASK
	.align		4
.L_17:
        /*0048*/ 	.byte	0x03, 0x50
        /*004a*/ 	.short	0x0000


	//----- nvinfo : EIATTR_MAXREG_COUNT
	.align		4
        /*004c*/ 	.byte	0x03, 0x1b
        /*004e*/ 	.short	0x00ff


	//----- nvinfo : EIATTR_EXIT_INSTR_OFFSETS
	.align		4
        /*0050*/ 	.byte	0x04, 0x1c
        /*0052*/ 	.short	(.L_19 - .L_18)


	//   ....[0]....
.L_18:
        /*0054*/ 	.word	0x000005e0


	//   ....[1]....
        /*0058*/ 	.word	0x00000600


	//----- nvinfo : EIATTR_REQNTID
	.align		4
.L_19:
        /*005c*/ 	.byte	0x04, 0x10
        /*005e*/ 	.short	(.L_21 - .L_20)
.L_20:
        /*0060*/ 	.word	0x00000020
        /*0064*/ 	.word	0x00000001
        /*0068*/ 	.word	0x00000001


	//----- nvinfo : EIATTR_CBANK_PARAM_SIZE
	.align		4
.L_21:
        /*006c*/ 	.byte	0x03, 0x19
        /*006e*/ 	.short	0x001c


	//----- nvinfo : EIATTR_PARAM_CBANK
	.align		4
        /*0070*/ 	.byte	0x04, 0x0a
        /*0072*/ 	.short	(.L_23 - .L_22)
	.align		4
.L_22:
        /*0074*/ 	.word	index@(.nv.constant0.triton_poi_fused__safe_softmax_3)
        /*0078*/ 	.short	0x0210
        /*007a*/ 	.short	0x001c


	//----- nvinfo : EIATTR_SW_WAR
	.align		4
.L_23:
        /*007c*/ 	.byte	0x04, 0x36
        /*007e*/ 	.short	(.L_25 - .L_24)
.L_24:
        /*0080*/ 	.word	0x00000008
.L_25:


//--------------------- .nv.callgraph             --------------------------
	.section	.nv.callgraph,"",@"SHT_CUDA_CALLGRAPH"
	.align	4
	.sectionentsize	8
	.align		4
        /*0000*/ 	.word	0x00000000
	.align		4
        /*0004*/ 	.word	0xffffffff
	.align		4
        /*0008*/ 	.word	0x00000000
	.align		4
        /*000c*/ 	.word	0xfffffffe
	.align		4
        /*0010*/ 	.word	0x00000000
	.align		4
        /*0014*/ 	.word	0xfffffffd
	.align		4
        /*0018*/ 	.word	0x00000000
	.align		4
        /*001c*/ 	.word	0xfffffffc


//--------------------- .text.triton_poi_fused__safe_softmax_3 --------------------------
	.section	.text.triton_poi_fused__safe_softmax_3,"ax",@progbits
	.align	128
        .global         triton_poi_fused__safe_softmax_3
        .type           triton_poi_fused__safe_softmax_3,@function
        .size           triton_poi_fused__safe_softmax_3,(.L_x_1 - triton_poi_fused__safe_softmax_3)
        .other          triton_poi_fused__safe_softmax_3,@"STO_CUDA_ENTRY STV_DEFAULT"
triton_poi_fused__safe_softmax_3:
.text.triton_poi_fused__safe_softmax_3:
[----:B------:R-:W0:Y:S01]  /*0000*/  LDC R1, c[0x0][0x28] ;  /* 0x00000a00ff017b82 */ /* 0x000e220000000800 */
[----:B------:R-:W1:Y:S07]  /*0010*/  S2R R0, SR_TID.X ;  /* 0x0000000000007919 */ /* 0x000e6e0000002100 */
[----:B------:R-:W2:Y:S01]  /*0020*/  LDC.64 R6, c[0x0][0x218] ;  /* 0x00008600ff067b82 */ /* 0x000ea20000000a00 */
[----:B------:R-:W-:Y:S02]  /*0030*/  CS2R R16, SRZ ;  /* 0x0000000000107805 */ /* 0x000fe4000001ff00 */
[----:B------:R-:W-:Y:S01]  /*0040*/  CS2R R18, SRZ ;  /* 0x0000000000127805 */ /* 0x000fe2000001ff00 */
[----:B------:R-:W3:Y:S01]  /*0050*/  S2R R9, SR_CTAID.X ;  /* 0x0000000000097919 */ /* 0x000ee20000002500 */
[----:B------:R-:W-:Y:S01]  /*0060*/  ULDC.64 UR4, c[0x0][0x208] ;  /* 0x0000820000047ab9 */ /* 0x000fe20000000a00 */
[----:B------:R-:W-:-:S02]  /*0070*/  CS2R R20, SRZ ;  /* 0x0000000000147805 */ /* 0x000fc4000001ff00 */
[----:B------:R-:W4:Y:S01]  /*0080*/  LDC.64 R4, c[0x0][0x210] ;  /* 0x00008400ff047b82 */ /* 0x000f220000000a00 */
[----:B-1----:R-:W-:Y:S01]  /*0090*/  IMAD.SHL.U32 R0, R0, 0x2, RZ ;  /* 0x0000000200007824 */ /* 0x002fe200078e00ff */
[----:B---3--:R-:W-:-:S04]  /*00a0*/  SHF.R.S32.HI R2, RZ, 0x19, R9 ;  /* 0x00000019ff027819 */ /* 0x008fc80000011409 */
[----:B------:R-:W-:Y:S02]  /*00b0*/  LOP3.LUT R0, R0, 0x3e, RZ, 0xc0, !PT ;  /* 0x0000003e00007812 */ /* 0x000fe400078ec0ff */
[----:B------:R-:W-:-:S03]  /*00c0*/  SGXT R2, R2, 0x1 ;  /* 0x000000010202781a */ /* 0x000fc60000000200 */
[----:B------:R-:W-:-:S05]  /*00d0*/  IMAD R9, R9, 0x40, R0 ;  /* 0x0000004009097824 */ /* 0x000fca00078e0200 */
[----:B------:R-:W-:Y:S02]  /*00e0*/  LEA.HI R2, R2, R9, RZ, 0x2 ;  /* 0x0000000902027211 */ /* 0x000fe400078f10ff */
[----:B------:R-:W-:Y:S02]  /*00f0*/  ISETP.GE.AND P0, PT, R9, 0x40, PT ;  /* 0x000000400900780c */ /* 0x000fe40003f06270 */
[----:B------:R-:W-:-:S05]  /*0100*/  LOP3.LUT R11, R2, 0xfffffffc, RZ, 0xc0, !PT ;  /* 0xfffffffc020b7812 */ /* 0x000fca00078ec0ff */
[----:B--2---:R-:W-:Y:S01]  /*0110*/  IMAD.WIDE R2, R11, 0x4, R6 ;  /* 0x000000040b027825 */ /* 0x004fe200078e0206 */
[----:B------:R-:W-:-:S05]  /*0120*/  CS2R R22, SRZ ;  /* 0x0000000000167805 */ /* 0x000fca000001ff00 */
[----:B------:R-:W2:Y:S04]  /*0130*/  @!P0 LDG.E.EL R16, desc[UR4][R2.64] ;  /* 0x0000000402108981 */ /* 0x000ea8000c2e1900 */
[----:B------:R-:W2:Y:S04]  /*0140*/  @!P0 LDG.E.EL R19, desc[UR4][R2.64+0x4] ;  /* 0x0000040402138981 */ /* 0x000ea8000c2e1900 */
[----:B------:R-:W3:Y:S04]  /*0150*/  @!P0 LDG.E.EL R17, desc[UR4][R2.64] ;  /* 0x0000000402118981 */ /* 0x000ee8000c2e1900 */
[----:B------:R-:W3:Y:S01]  /*0160*/  @!P0 LDG.E.EL R18, desc[UR4][R2.64+0x4] ;  /* 0x0000040402128981 */ /* 0x000ee2000c2e1900 */
[----:B------:R-:W-:-:S03]  /*0170*/  CS2R R12, SRZ ;  /* 0x00000000000c7805 */ /* 0x000fc6000001ff00 */
[----:B------:R-:W5:Y:S01]  /*0180*/  @!P0 LDG.E.EL R20, desc[UR4][R2.64+0x8] ;  /* 0x0000080402148981 */ /* 0x000f62000c2e1900 */
[----:B----4-:R-:W-:-:S03]  /*0190*/  IMAD.WIDE R4, R11, 0x4, R4 ;  /* 0x000000040b047825 */ /* 0x010fc600078e0204 */
[----:B------:R-:W4:Y:S01]  /*01a0*/  @!P0 LDG.E.EL R21, desc[UR4][R2.64+0x8] ;  /* 0x0000080402158981 */ /* 0x000f22000c2e1900 */
[----:B------:R-:W-:-:S03]  /*01b0*/  IMAD.MOV.U32 R0, RZ, RZ, RZ ;  /* 0x000000ffff007224 */ /* 0x000fc600078e00ff */
[----:B------:R-:W4:Y:S04]  /*01c0*/  @!P0 LDG.E.EL R22, desc[UR4][R2.64+0xc] ;  /* 0x00000c0402168981 */ /* 0x000f28000c2e1900 */
[----:B------:R1:W4:Y:S01]  /*01d0*/  @!P0 LDG.E.EL R23, desc[UR4][R2.64+0xc] ;  /* 0x00000c0402178981 */ /* 0x000322000c2e1900 */
[----:B------:R-:W-:-:S03]  /*01e0*/  CS2R R14, SRZ ;  /* 0x00000000000e7805 */ /* 0x000fc6000001ff00 */
[----:B------:R-:W4:Y:S04]  /*01f0*/  @!P0 LDG.E.EL R12, desc[UR4][R4.64+0x8] ;  /* 0x00000804040c8981 */ /* 0x000f28000c2e1900 */
[----:B------:R-:W4:Y:S01]  /*0200*/  @!P0 LDG.E.EL R0, desc[UR4][R4.64] ;  /* 0x0000000404008981 */ /* 0x000f22000c2e1900 */
[----:B------:R-:W-:-:S03]  /*0210*/  CS2R R10, SRZ ;  /* 0x00000000000a7805 */ /* 0x000fc6000001ff00 */
[----:B------:R-:W4:Y:S01]  /*0220*/  @!P0 LDG.E.EL R14, desc[UR4][R4.64+0xc] ;  /* 0x00000c04040e8981 */ /* 0x000f22000c2e1900 */
[----:B------:R-:W-:-:S03]  /*0230*/  IMAD.MOV.U32 R8, RZ, RZ, RZ ;  /* 0x000000ffff087224 */ /* 0x000fc600078e00ff */
[----:B------:R-:W4:Y:S04]  /*0240*/  @!P0 LDG.E.EL R10, desc[UR4][R4.64+0x4] ;  /* 0x00000404040a8981 */ /* 0x000f28000c2e1900 */
[----:B------:R-:W4:Y:S04]  /*0250*/  @!P0 LDG.E.EL R8, desc[UR4][R4.64] ;  /* 0x0000000404088981 */ /* 0x000f28000c2e1900 */
[----:B------:R-:W4:Y:S01]  /*0260*/  @!P0 LDG.E.EL R11, desc[UR4][R4.64+0x4] ;  /* 0x00000404040b8981 */ /* 0x000f22000c2e1900 */
[----:B-1----:R-:W-:Y:S01]  /*0270*/  CS2R R2, SRZ ;  /* 0x0000000000027805 */ /* 0x002fe2000001ff00 */
[----:B------:R-:W-:-:S02]  /*0280*/  IMAD.WIDE R6, R9, 0x4, R6 ;  /* 0x0000000409067825 */ /* 0x000fc400078e0206 */
[----:B------:R-:W4:Y:S04]  /*0290*/  @!P0 LDG.E.EL R13, desc[UR4][R4.64+0x8] ;  /* 0x00000804040d8981 */ /* 0x000f28000c2e1900 */
[----:B------:R1:W4:Y:S04]  /*02a0*/  @!P0 LDG.E.EL R15, desc[UR4][R4.64+0xc] ;  /* 0x00000c04040f8981 */ /* 0x000328000c2e1900 */
[----:B------:R2:W4:Y:S01]  /*02b0*/  @!P0 LDG.E.64 R2, desc[UR4][R6.64] ;  /* 0x0000000406028981 */ /* 0x000522000c1e1b00 */
[----:B01----:R-:W0:Y:S01]  /*02c0*/  LDC.64 R4, c[0x0][0x220] ;  /* 0x00008800ff047b82 */ /* 0x003e220000000a00 */
[----:B--2---:R-:W-:Y:S01]  /*02d0*/  FADD R19, R19, R16 ;  /* 0x0000001013137221 */ /* 0x004fe20000000000 */
[----:B---3--:R-:W-:-:S03]  /*02e0*/  FADD R18, R18, R17 ;  /* 0x0000001112127221 */ /* 0x008fc60000000000 */
[----:B-----5:R-:W-:Y:S01]  /*02f0*/  FADD R19, R19, R20 ;  /* 0x0000001413137221 */ /* 0x020fe20000000000 */
[----:B----4-:R-:W-:-:S03]  /*0300*/  FADD R18, R18, R21 ;  /* 0x0000001512127221 */ /* 0x010fc60000000000 */
[----:B------:R-:W-:Y:S01]  /*0310*/  FADD R19, R19, R22 ;  /* 0x0000001613137221 */ /* 0x000fe20000000000 */
[----:B------:R-:W-:-:S04]  /*0320*/  FADD R18, R18, R23 ;  /* 0x0000001712127221 */ /* 0x000fc80000000000 */
[C---:B------:R-:W-:Y:S02]  /*0330*/  FSETP.GT.AND P3, PT, |R19|.reuse, 8.50705917302346158658e+37, PT ;  /* 0x7e8000001300780b */ /* 0x040fe40003f64200 */
[----:B------:R-:W-:Y:S02]  /*0340*/  FSETP.NEU.AND P4, PT, R12, -INF , PT ;  /* 0xff8000000c00780b */ /* 0x000fe40003f8d000 */
[----:B------:R-:W-:Y:S02]  /*0350*/  FSETP.GT.AND P2, PT, |R18|, 8.50705917302346158658e+37, PT ;  /* 0x7e8000001200780b */ /* 0x000fe40003f44200 */
[----:B------:R-:W-:Y:S02]  /*0360*/  FSETP.NEU.AND P6, PT, R0, -INF , PT ;  /* 0xff8000000000780b */ /* 0x000fe40003fcd000 */
[----:B------:R-:W-:Y:S02]  /*0370*/  SEL R0, RZ, 0x4, !P4 ;  /* 0x00000004ff007807 */ /* 0x000fe40006000000 */
[----:B------:R-:W-:-:S02]  /*0380*/  FSETP.GEU.AND P1, PT, |R19|, 1.175494350822287508e-38, PT ;  /* 0x008000001300780b */ /* 0x000fc40003f2e200 */
[----:B------:R-:W-:Y:S02]  /*0390*/  FSETP.GEU.AND P4, PT, |R18|, 1.175494350822287508e-38, PT ;  /* 0x008000001200780b */ /* 0x000fe40003f8e200 */
[----:B------:R-:W-:Y:S01]  /*03a0*/  FSETP.NEU.AND P5, PT, R14, -INF , PT ;  /* 0xff8000000e00780b */ /* 0x000fe20003fad000 */
[----:B------:R-:W-:-:S03]  /*03b0*/  @P3 FMUL R19, R19, 0.25 ;  /* 0x3e80000013133820 */ /* 0x000fc60000400000 */
[----:B------:R-:W-:Y:S01]  /*03c0*/  SEL R7, RZ, 0x7fff8, !P5 ;  /* 0x0007fff8ff077807 */ /* 0x000fe20006800000 */
[----:B------:R-:W-:Y:S01]  /*03d0*/  @P2 FMUL R18, R18, 0.25 ;  /* 0x3e80000012122820 */ /* 0x000fe20000400000 */
[----:B------:R-:W-:Y:S02]  /*03e0*/  FSETP.NEU.AND P5, PT, R10, -INF , PT ;  /* 0xff8000000a00780b */ /* 0x000fe40003fad000 */
[----:B------:R-:W-:Y:S01]  /*03f0*/  SEL R6, RZ, 0x1, !P6 ;  /* 0x00000001ff067807 */ /* 0x000fe20007000000 */
[----:B------:R-:W-:Y:S01]  /*0400*/  @!P1 FMUL R19, R19, 16777216 ;  /* 0x4b80000013139820 */ /* 0x000fe20000400000 */
[----:B------:R-:W-:Y:S01]  /*0410*/  SEL R17, RZ, 0x1fffe, !P5 ;  /* 0x0001fffeff117807 */ /* 0x000fe20006800000 */
[----:B------:R-:W-:Y:S01]  /*0420*/  @!P4 FMUL R18, R18, 16777216 ;  /* 0x4b8000001212c820 */ /* 0x000fe20000400000 */
[----:B------:R-:W-:Y:S02]  /*0430*/  FSETP.NEU.AND P6, PT, R8, -INF , PT ;  /* 0xff8000000800780b */ /* 0x000fe40003fcd000 */
[----:B------:R-:W-:-:S02]  /*0440*/  FSETP.NEU.AND P5, PT, R11, -INF , PT ;  /* 0xff8000000b00780b */ /* 0x000fc40003fad000 */
[----:B------:R-:W-:Y:S02]  /*0450*/  SEL R8, RZ, 0x1, !P6 ;  /* 0x00000001ff087807 */ /* 0x000fe40007000000 */
[----:B------:R-:W-:Y:S01]  /*0460*/  SEL R11, RZ, 0x1fffe, !P5 ;  /* 0x0001fffeff0b7807 */ /* 0x000fe20006800000 */
[----:B------:R-:W1:Y:S01]  /*0470*/  MUFU.RCP R19, R19 ;  /* 0x0000001300137308 */ /* 0x000e620000001000 */
[----:B------:R-:W-:Y:S01]  /*0480*/  IMAD.IADD R6, R6, 0x1, R17 ;  /* 0x0000000106067824 */ /* 0x000fe200078e0211 */
[----:B------:R-:W-:Y:S02]  /*0490*/  FSETP.NEU.AND P6, PT, R13, -INF , PT ;  /* 0xff8000000d00780b */ /* 0x000fe40003fcd000 */
[----:B------:R-:W-:-:S04]  /*04a0*/  IMAD.IADD R10, R8, 0x1, R11 ;  /* 0x00000001080a7824 */ /* 0x000fc800078e020b */
[----:B------:R-:W2:Y:S01]  /*04b0*/  MUFU.RCP R18, R18 ;  /* 0x0000001200127308 */ /* 0x000ea20000001000 */
[----:B------:R-:W-:Y:S01]  /*04c0*/  FSETP.NEU.AND P5, PT, R15, -INF , PT ;  /* 0xff8000000f00780b */ /* 0x000fe20003fad000 */
[----:B------:R-:W-:Y:S01]  /*04d0*/  @P3 FMUL R2, R2, 0.25 ;  /* 0x3e80000002023820 */ /* 0x000fe20000400000 */
[----:B------:R-:W-:Y:S01]  /*04e0*/  @P2 FMUL R3, R3, 0.25 ;  /* 0x3e80000003032820 */ /* 0x000fe20000400000 */
[----:B------:R-:W-:Y:S02]  /*04f0*/  SEL R8, RZ, 0x4, !P6 ;  /* 0x00000004ff087807 */ /* 0x000fe40007000000 */
[----:B------:R-:W-:Y:S02]  /*0500*/  SEL R11, RZ, 0x7fff8, !P5 ;  /* 0x0007fff8ff0b7807 */ /* 0x000fe40006800000 */
[----:B------:R-:W-:Y:S02]  /*0510*/  LOP3.LUT R6, R6, 0x3, RZ, 0xc0, !PT ;  /* 0x0000000306067812 */ /* 0x000fe400078ec0ff */
[----:B------:R-:W-:Y:S01]  /*0520*/  LOP3.LUT R10, R10, 0x3, RZ, 0xc0, !PT ;  /* 0x000000030a0a7812 */ /* 0x000fe200078ec0ff */
[----:B------:R-:W-:Y:S01]  /*0530*/  @!P1 FMUL R2, R2, 16777216 ;  /* 0x4b80000002029820 */ /* 0x000fe20000400000 */
[----:B------:R-:W-:Y:S01]  /*0540*/  @!P4 FMUL R3, R3, 16777216 ;  /* 0x4b8000000303c820 */ /* 0x000fe20000400000 */
[----:B------:R-:W-:-:S02]  /*0550*/  IADD3 R0, R6, R7, R0 ;  /* 0x0000000706007210 */ /* 0x000fc40007ffe000 */
[----:B------:R-:W-:Y:S01]  /*0560*/  IADD3 R8, R10, R11, R8 ;  /* 0x0000000b0a087210 */ /* 0x000fe20007ffe008 */
[----:B-1----:R-:W-:Y:S01]  /*0570*/  FMUL R19, R19, R2 ;  /* 0x0000000213137220 */ /* 0x002fe20000400000 */
[----:B--2---:R-:W-:Y:S01]  /*0580*/  FMUL R18, R18, R3 ;  /* 0x0000000312127220 */ /* 0x004fe20000400000 */
[----:B------:R-:W-:Y:S02]  /*0590*/  LOP3.LUT P1, RZ, R0, 0xf, RZ, 0xc0, !PT ;  /* 0x0000000f00ff7812 */ /* 0x000fe4000782c0ff */
[----:B------:R-:W-:Y:S01]  /*05a0*/  LOP3.LUT P2, RZ, R8, 0xf, RZ, 0xc0, !PT ;  /* 0x0000000f08ff7812 */ /* 0x000fe2000784c0ff */
[----:B0-----:R-:W-:Y:S01]  /*05b0*/  IMAD.WIDE R2, R9, 0x4, R4 ;  /* 0x0000000409027825 */ /* 0x001fe200078e0204 */
[----:B------:R-:W-:Y:S02]  /*05c0*/  SEL R4, R19, RZ, P1 ;  /* 0x000000ff13047207 */ /* 0x000fe40000800000 */
[----:B------:R-:W-:Y:S01]  /*05d0*/  SEL R5, R18, RZ, P2 ;  /* 0x000000ff12057207 */ /* 0x000fe20001000000 */
[----:B------:R-:W-:Y:S08]  /*05e0*/  @P0 EXIT ;  /* 0x000000000000094d */ /* 0x000ff00003800000 */
[----:B------:R-:W-:Y:S01]  /*05f0*/  STG.E.64 desc[UR4][R2.64], R4 ;  /* 0x0000000402007986 */ /* 0x000fe2000c101b04 */
[----:B------:R-:W-:Y:S05]  /*0600*/  EXIT ;  /* 0x000000000000794d */ /* 0x000fea0003800000 */
.L_x_0:
[----:B------:R-:W-:-:S00]  /*0610*/  BRA `(.L_x_0) ;  /* 0xfffffffc00fc7947 */ /* 0x000fc0000383ffff */
[----:B------:R-:W-:-:S00]  /*0620*/  NOP ;  /* 0x0000000000007918 */ /* 0x000fc00000000000 */
        /* <DEDUP_REMOVED lines=13> */
.L_x_1:


//--------------------- .nv.constant0.triton_poi_fused__safe_softmax_3 --------------------------
	.section	.nv.constant0.triton_poi_fused__safe_softmax_3,"a",@progbits
	.sectionflags	@""
	.align	4
.nv.constant0.triton_poi_fused__safe_softmax_3:
	.zero		556
